//
// Generated by NVIDIA NVVM Compiler
//
// Compiler Build ID: CL-36424714
// Cuda compilation tools, release 13.0, V13.0.88
// Based on NVVM 20.0.0
//

.version 9.0
.target sm_100
.address_size 64

	// .globl	_Z16multiplyMatricesPiS_S_

.visible .entry _Z16multiplyMatricesPiS_S_(
	.param .u64 .ptr .align 1 _Z16multiplyMatricesPiS_S__param_0,
	.param .u64 .ptr .align 1 _Z16multiplyMatricesPiS_S__param_1,
	.param .u64 .ptr .align 1 _Z16multiplyMatricesPiS_S__param_2
)
{
	.reg .b32 	%r<9>;
	.reg .b64 	%rd<11>;

	ld.param.u64 	%rd1, [_Z16multiplyMatricesPiS_S__param_0];
	ld.param.u64 	%rd2, [_Z16multiplyMatricesPiS_S__param_1];
	ld.param.u64 	%rd3, [_Z16multiplyMatricesPiS_S__param_2];
	cvta.to.global.u64 	%rd4, %rd3;
	cvta.to.global.u64 	%rd5, %rd2;
	cvta.to.global.u64 	%rd6, %rd1;
	mov.u32 	%r1, %ctaid.x;
	mov.u32 	%r2, %ctaid.y;
	mov.u32 	%r3, %tid.x;
	mad.lo.s32 	%r4, %r2, 10, %r3;
	mad.lo.s32 	%r5, %r1, 60, %r4;
	mul.wide.u32 	%rd7, %r5, 4;
	add.s64 	%rd8, %rd6, %rd7;
	ld.global.u32 	%r6, [%rd8];
	add.s64 	%rd9, %rd5, %rd7;
	ld.global.u32 	%r7, [%rd9];
	mul.lo.s32 	%r8, %r7, %r6;
	add.s64 	%rd10, %rd4, %rd7;
	st.global.u32 	[%rd10], %r8;
	ret;

}


// ===== COMPILED SASS (sm_100) =====

	.target	sm_100

	.elftype	@"ET_EXEC"


//--------------------- .note.nv.tkinfo           --------------------------
	.section	.note.nv.tkinfo,"",@"SHT_NOTE"
	.sectionflags	@"SHF_NOTE_NV_TKINFO"
	.tkinfo
        /*0018*/ 	.word	0x00000002
        /*0030*/ 	.string	""
        /*0030*/ 	.string	"ptxas"
        /*0030*/ 	.string	"Cuda compilation tools, release 13.0, V13.0.88"
        /*0030*/ 	.string	"Build cuda_13.0.r13.0/compiler.36424714_0"
        /*0030*/ 	.string	"-arch sm_100 -m 64 "



//--------------------- .note.nv.cuinfo           --------------------------
	.section	.note.nv.cuinfo,"",@"SHT_NOTE"
	.sectionflags	@"SHF_NOTE_NV_CUINFO"
        /*0018*/ 	.short	0x0002
        /*001a*/ 	.short	0x0064
        /*001c*/ 	.short	0x0082
	.zero		2


//--------------------- .nv.info                  --------------------------
	.section	.nv.info,"",@"SHT_CUDA_INFO"
	.align	4


	//----- nvinfo : EIATTR_REGCOUNT
	.align		4
        /*0000*/ 	.byte	0x04, 0x2f
        /*0002*/ 	.short	(.L_1 - .L_0)
	.align		4
.L_0:
        /*0004*/ 	.word	index@(_Z16multiplyMatricesPiS_S_)
        /*0008*/ 	.word	0x0000000c


	//----- nvinfo : EIATTR_FRAME_SIZE
	.align		4
.L_1:
        /*000c*/ 	.byte	0x04, 0x11
        /*000e*/ 	.short	(.L_3 - .L_2)
	.align		4
.L_2:
        /*0010*/ 	.word	index@(_Z16multiplyMatricesPiS_S_)
        /*0014*/ 	.word	0x00000000


	//----- nvinfo : EIATTR_MIN_STACK_SIZE
	.align		4
.L_3:
        /*0018*/ 	.byte	0x04, 0x12
        /*001a*/ 	.short	(.L_5 - .L_4)
	.align		4
.L_4:
        /*001c*/ 	.word	index@(_Z16multiplyMatricesPiS_S_)
        /*0020*/ 	.word	0x00000000
.L_5:


//--------------------- .nv.compat                --------------------------
	.section	.nv.compat,"",@"SHT_CUDA_COMPAT_INFO"
	.align	4
        /*0000*/ 	.byte	0x02, 0x09, 0x00, 0x00, 0x02, 0x02, 0x01, 0x00, 0x02, 0x05, 0x05, 0x00, 0x03, 0x07, 0x01, 0x01
        /*0010*/ 	.byte	0x02, 0x03, 0x00, 0x00, 0x02, 0x06, 0x01, 0x00, 0x04, 0x0b, 0x08, 0x00, 0x09, 0x00, 0x00, 0x00
        /*0020*/ 	.byte	0x00, 0x00, 0x00, 0x00


//--------------------- .nv.info._Z16multiplyMatricesPiS_S_ --------------------------
	.section	.nv.info._Z16multiplyMatricesPiS_S_,"",@"SHT_CUDA_INFO"
	.sectionflags	@""
	.align	4


	//----- nvinfo : EIATTR_CUDA_API_VERSION
	.align		4
        /*0000*/ 	.byte	0x04, 0x37
        /*0002*/ 	.short	(.L_7 - .L_6)
.L_6:
        /*0004*/ 	.word	0x00000082


	//----- nvinfo : EIATTR_KPARAM_INFO
	.align		4
.L_7:
        /*0008*/ 	.byte	0x04, 0x17
        /*000a*/ 	.short	(.L_9 - .L_8)
.L_8:
        /*000c*/ 	.word	0x00000000
        /*0010*/ 	.short	0x0002
        /*0012*/ 	.short	0x0010
        /*0014*/ 	.byte	0x00, 0xf5, 0x21, 0x00


	//----- nvinfo : EIATTR_KPARAM_INFO
	.align		4
.L_9:
        /*0018*/ 	.byte	0x04, 0x17
        /*001a*/ 	.short	(.L_11 - .L_10)
.L_10:
        /*001c*/ 	.word	0x00000000
        /*0020*/ 	.short	0x0001
        /*0022*/ 	.short	0x0008
        /*0024*/ 	.byte	0x00, 0xf5, 0x21, 0x00


	//----- nvinfo : EIATTR_KPARAM_INFO
	.align		4
.L_11:
        /*0028*/ 	.byte	0x04, 0x17
        /*002a*/ 	.short	(.L_13 - .L_12)
.L_12:
        /*002c*/ 	.word	0x00000000
        /*0030*/ 	.short	0x0000
        /*0032*/ 	.short	0x0000
        /*0034*/ 	.byte	0x00, 0xf5, 0x21, 0x00


	//----- nvinfo : EIATTR_SPARSE_MMA_MASK
	.align		4
.L_13:
        /*0038*/ 	.byte	0x03, 0x50
        /*003a*/ 	.short	0x0000


	//----- nvinfo : EIATTR_MAXREG_COUNT
	.align		4
        /*003c*/ 	.byte	0x03, 0x1b
        /*003e*/ 	.short	0x00ff


	//----- nvinfo : EIATTR_MERCURY_ISA_VERSION
	.align		4
        /*0040*/ 	.byte	0x03, 0x5f
        /*0042*/ 	.short	0x0101


	//----- nvinfo : EIATTR_VRC_CTA_INIT_COUNT
	.align		4
        /*0044*/ 	.byte	0x02, 0x4a
	.zero		1
	.zero		1


	//----- nvinfo : EIATTR_EXIT_INSTR_OFFSETS
	.align		4
        /*0048*/ 	.byte	0x04, 0x1c
        /*004a*/ 	.short	(.L_15 - .L_14)


	//   ....[0]....
.L_14:
        /*004c*/ 	.word	0x00000110


	//----- nvinfo : EIATTR_CBANK_PARAM_SIZE
	.align		4
.L_15:
        /*0050*/ 	.byte	0x03, 0x19
        /*0052*/ 	.short	0x0018


	//----- nvinfo : EIATTR_PARAM_CBANK
	.align		4
        /*0054*/ 	.byte	0x04, 0x0a
        /*0056*/ 	.short	(.L_17 - .L_16)
	.align		4
.L_16:
        /*0058*/ 	.word	index@(.nv.constant0._Z16multiplyMatricesPiS_S_)
        /*005c*/ 	.short	0x0380
        /*005e*/ 	.short	0x0018


	//----- nvinfo : EIATTR_SW_WAR
	.align		4
.L_17:
        /*0060*/ 	.byte	0x04, 0x36
        /*0062*/ 	.short	(.L_19 - .L_18)
.L_18:
        /*0064*/ 	.word	0x00000008
.L_19:


//--------------------- .nv.callgraph             --------------------------
	.section	.nv.callgraph,"",@"SHT_CUDA_CALLGRAPH"
	.align	4
	.sectionentsize	8
	.align		4
        /*0000*/ 	.word	0x00000000
	.align		4
        /*0004*/ 	.word	0xffffffff
	.align		4
        /*0008*/ 	.word	0x00000000
	.align		4
        /*000c*/ 	.word	0xfffffffe
	.align		4
        /*0010*/ 	.word	0x00000000
	.align		4
        /*0014*/ 	.word	0xfffffffd
	.align		4
        /*0018*/ 	.word	0x00000000
	.align		4
        /*001c*/ 	.word	0xfffffffc


//--------------------- .text._Z16multiplyMatricesPiS_S_ --------------------------
	.section	.text._Z16multiplyMatricesPiS_S_,"ax",@progbits
	.align	128
        .global         _Z16multiplyMatricesPiS_S_
        .type           _Z16multiplyMatricesPiS_S_,@function
        .size           _Z16multiplyMatricesPiS_S_,(.L_x_1 - _Z16multiplyMatricesPiS_S_)
        .other          _Z16multiplyMatricesPiS_S_,@"STO_CUDA_ENTRY STV_DEFAULT"
_Z16multiplyMatricesPiS_S_:
.text._Z16multiplyMatricesPiS_S_:
[----:B------:R-:W-:Y:S01]  /*0000*/  LDC R1, c[0x0][0x37c] ;  /* 0x0000df00ff017b82 */ /* 0x000fe20000000800 */
[----:B------:R-:W0:Y:S07]  /*0010*/  S2R R0, SR_CTAID.Y ;  /* 0x0000000000007919 */ /* 0x000e2e0000002600 */
[----:B------:R-:W1:Y:S01]  /*0020*/  LDC.64 R2, c[0x0][0x380] ;  /* 0x0000e000ff027b82 */ /* 0x000e620000000a00 */
[----:B------:R-:W2:Y:S01]  /*0030*/  LDCU.64 UR4, c[0x0][0x358] ;  /* 0x00006b00ff0477ac */ /* 0x000ea20008000a00 */
[----:B------:R-:W0:Y:S01]  /*0040*/  S2R R7, SR_TID.X ;  /* 0x0000000000077919 */ /* 0x000e220000002100 */
[----:B------:R-:W3:Y:S05]  /*0050*/  S2R R9, SR_CTAID.X ;  /* 0x0000000000097919 */ /* 0x000eea0000002500 */
[----:B------:R-:W4:Y:S01]  /*0060*/  LDC.64 R4, c[0x0][0x388] ;  /* 0x0000e200ff047b82 */ /* 0x000f220000000a00 */
[----:B0-----:R-:W-:-:S07]  /*0070*/  IMAD R0, R0, 0xa, R7 ;  /* 0x0000000a00007824 */ /* 0x001fce00078e0207 */
[----:B------:R-:W0:Y:S01]  /*0080*/  LDC.64 R6, c[0x0][0x390] ;  /* 0x0000e400ff067b82 */ /* 0x000e220000000a00 */
[----:B---3--:R-:W-:-:S04]  /*0090*/  IMAD R9, R9, 0x3c, R0 ;  /* 0x0000003c09097824 */ /* 0x008fc800078e0200 */
[----:B-1----:R-:W-:-:S04]  /*00a0*/  IMAD.WIDE.U32 R2, R9, 0x4, R2 ;  /* 0x0000000409027825 */ /* 0x002fc800078e0002 */
[C---:B----4-:R-:W-:Y:S02]  /*00b0*/  IMAD.WIDE.U32 R4, R9.reuse, 0x4, R4 ;  /* 0x0000000409047825 */ /* 0x050fe400078e0004 */
[----:B--2---:R-:W2:Y:S04]  /*00c0*/  LDG.E R2, desc[UR4][R2.64] ;  /* 0x0000000402027981 */ /* 0x004ea8000c1e1900 */
[----:B------:R-:W2:Y:S01]  /*00d0*/  LDG.E R5, desc[UR4][R4.64] ;  /* 0x0000000404057981 */ /* 0x000ea2000c1e1900 */
[----:B0-----:R-:W-:-:S04]  /*00e0*/  IMAD.WIDE.U32 R6, R9, 0x4, R6 ;  /* 0x0000000409067825 */ /* 0x001fc800078e0006 */
[----:B--2---:R-:W-:-:S05]  /*00f0*/  IMAD R9, R2, R5, RZ ;  /* 0x0000000502097224 */ /* 0x004fca00078e02ff */
[----:B------:R-:W-:Y:S01]  /*0100*/  STG.E desc[UR4][R6.64], R9 ;  /* 0x0000000906007986 */ /* 0x000fe2000c101904 */
[----:B------:R-:W-:Y:S05]  /*0110*/  EXIT ;  /* 0x000000000000794d */ /* 0x000fea0003800000 */
.L_x_0:
[----:B------:R-:W-:-:S00]  /*0120*/  BRA `(.L_x_0) ;  /* 0xfffffffc00fc7947 */ /* 0x000fc0000383ffff */
[----:B------:R-:W-:-:S00]  /*0130*/  NOP ;  /* 0x0000000000007918 */ /* 0x000fc00000000000 */
        /* <DEDUP_REMOVED lines=12> */
.L_x_1:


//--------------------- .nv.shared.reserved.0     --------------------------
	.section	.nv.shared.reserved.0,"aw",@nobits
	.weak		__nv_reservedSMEM_offset_0_alias
	.size		__nv_reservedSMEM_offset_0_alias, 0, 64
	.other		__nv_reservedSMEM_offset_0_alias,@"STO_CUDA_RESERVED_SHARED STV_DEFAULT"
__nv_reservedSMEM_offset_0_alias:
	.zero		0
	.zero		64


//--------------------- .nv.constant0._Z16multiplyMatricesPiS_S_ --------------------------
	.section	.nv.constant0._Z16multiplyMatricesPiS_S_,"a",@progbits
	.sectionflags	@""
	.align	4
.nv.constant0._Z16multiplyMatricesPiS_S_:
	.zero		920


//--------------------- SYMBOLS --------------------------

	.type		.nv.reservedSmem.offset0,@object
	.size		.nv.reservedSmem.offset0,0x4
